//
// Generated by NVIDIA NVVM Compiler
//
// Compiler Build ID: CL-36424714
// Cuda compilation tools, release 13.0, V13.0.88
// Based on NVVM 20.0.0
//

.version 9.0
.target sm_100
.address_size 64

	// .globl	_Z6kernelPiS_
.extern .func  (.param .b32 func_retval0) vprintf
(
	.param .b64 vprintf_param_0,
	.param .b64 vprintf_param_1
)
;
.global .align 1 .b8 $str[10] = {37, 100, 120, 37, 100, 61, 37, 100, 10};

.visible .entry _Z6kernelPiS_(
	.param .u64 .ptr .align 1 _Z6kernelPiS__param_0,
	.param .u64 .ptr .align 1 _Z6kernelPiS__param_1
)
{
	.local .align 8 .b8 	__local_depot0[16];
	.reg .b64 	%SP;
	.reg .b64 	%SPL;
	.reg .pred 	%p<2>;
	.reg .b32 	%r<119>;
	.reg .b64 	%rd<17>;

	mov.u64 	%SPL, __local_depot0;
	cvta.local.u64 	%SP, %SPL;
	ld.param.u64 	%rd6, [_Z6kernelPiS__param_0];
	ld.param.u64 	%rd7, [_Z6kernelPiS__param_1];
	cvta.to.global.u64 	%rd1, %rd6;
	cvta.to.global.u64 	%rd8, %rd7;
	add.u64 	%rd9, %SP, 0;
	add.u64 	%rd2, %SPL, 0;
	add.s64 	%rd16, %rd8, 4;
	mov.b32 	%r118, 0;
	mov.u64 	%rd10, $str;
$L__BB0_1:
	mov.b32 	%r4, 0;
	st.global.u32 	[%rd16+-4], %r4;
	ld.global.u32 	%r5, [%rd1];
	add.s32 	%r6, %r5, 1;
	st.global.u32 	[%rd1], %r6;
	ld.global.u32 	%r7, [%rd16+-4];
	add.s32 	%r8, %r7, 1;
	st.global.u32 	[%rd16+-4], %r8;
	ld.global.u32 	%r9, [%rd1];
	mad.lo.s32 	%r10, %r9, %r7, %r9;
	st.local.v2.u32 	[%rd2], {%r9, %r8};
	st.local.u32 	[%rd2+8], %r10;
	cvta.global.u64 	%rd11, %rd10;
	{ // callseq 0, 0
	.param .b64 param0;
	st.param.b64 	[param0], %rd11;
	.param .b64 param1;
	st.param.b64 	[param1], %rd9;
	.param .b32 retval0;
	call.uni (retval0), 
	vprintf, 
	(
	param0, 
	param1
	);
	ld.param.b32 	%r11, [retval0];
	} // callseq 0
	ld.global.u32 	%r13, [%rd16+-4];
	add.s32 	%r14, %r13, 1;
	st.global.u32 	[%rd16+-4], %r14;
	ld.global.u32 	%r15, [%rd1];
	mad.lo.s32 	%r16, %r15, %r13, %r15;
	st.local.v2.u32 	[%rd2], {%r15, %r14};
	st.local.u32 	[%rd2+8], %r16;
	{ // callseq 1, 0
	.param .b64 param0;
	st.param.b64 	[param0], %rd11;
	.param .b64 param1;
	st.param.b64 	[param1], %rd9;
	.param .b32 retval0;
	call.uni (retval0), 
	vprintf, 
	(
	param0, 
	param1
	);
	ld.param.b32 	%r17, [retval0];
	} // callseq 1
	ld.global.u32 	%r19, [%rd16+-4];
	add.s32 	%r20, %r19, 1;
	st.global.u32 	[%rd16+-4], %r20;
	ld.global.u32 	%r21, [%rd1];
	mad.lo.s32 	%r22, %r21, %r19, %r21;
	st.local.v2.u32 	[%rd2], {%r21, %r20};
	st.local.u32 	[%rd2+8], %r22;
	{ // callseq 2, 0
	.param .b64 param0;
	st.param.b64 	[param0], %rd11;
	.param .b64 param1;
	st.param.b64 	[param1], %rd9;
	.param .b32 retval0;
	call.uni (retval0), 
	vprintf, 
	(
	param0, 
	param1
	);
	ld.param.b32 	%r23, [retval0];
	} // callseq 2
	ld.global.u32 	%r25, [%rd16+-4];
	add.s32 	%r26, %r25, 1;
	st.global.u32 	[%rd16+-4], %r26;
	ld.global.u32 	%r27, [%rd1];
	mad.lo.s32 	%r28, %r27, %r25, %r27;
	st.local.v2.u32 	[%rd2], {%r27, %r26};
	st.local.u32 	[%rd2+8], %r28;
	{ // callseq 3, 0
	.param .b64 param0;
	st.param.b64 	[param0], %rd11;
	.param .b64 param1;
	st.param.b64 	[param1], %rd9;
	.param .b32 retval0;
	call.uni (retval0), 
	vprintf, 
	(
	param0, 
	param1
	);
	ld.param.b32 	%r29, [retval0];
	} // callseq 3
	ld.global.u32 	%r31, [%rd16+-4];
	add.s32 	%r32, %r31, 1;
	st.global.u32 	[%rd16+-4], %r32;
	ld.global.u32 	%r33, [%rd1];
	mad.lo.s32 	%r34, %r33, %r31, %r33;
	st.local.v2.u32 	[%rd2], {%r33, %r32};
	st.local.u32 	[%rd2+8], %r34;
	{ // callseq 4, 0
	.param .b64 param0;
	st.param.b64 	[param0], %rd11;
	.param .b64 param1;
	st.param.b64 	[param1], %rd9;
	.param .b32 retval0;
	call.uni (retval0), 
	vprintf, 
	(
	param0, 
	param1
	);
	ld.param.b32 	%r35, [retval0];
	} // callseq 4
	ld.global.u32 	%r37, [%rd16+-4];
	add.s32 	%r38, %r37, 1;
	st.global.u32 	[%rd16+-4], %r38;
	ld.global.u32 	%r39, [%rd1];
	mad.lo.s32 	%r40, %r39, %r37, %r39;
	st.local.v2.u32 	[%rd2], {%r39, %r38};
	st.local.u32 	[%rd2+8], %r40;
	{ // callseq 5, 0
	.param .b64 param0;
	st.param.b64 	[param0], %rd11;
	.param .b64 param1;
	st.param.b64 	[param1], %rd9;
	.param .b32 retval0;
	call.uni (retval0), 
	vprintf, 
	(
	param0, 
	param1
	);
	ld.param.b32 	%r41, [retval0];
	} // callseq 5
	ld.global.u32 	%r43, [%rd16+-4];
	add.s32 	%r44, %r43, 1;
	st.global.u32 	[%rd16+-4], %r44;
	ld.global.u32 	%r45, [%rd1];
	mad.lo.s32 	%r46, %r45, %r43, %r45;
	st.local.v2.u32 	[%rd2], {%r45, %r44};
	st.local.u32 	[%rd2+8], %r46;
	{ // callseq 6, 0
	.param .b64 param0;
	st.param.b64 	[param0], %rd11;
	.param .b64 param1;
	st.param.b64 	[param1], %rd9;
	.param .b32 retval0;
	call.uni (retval0), 
	vprintf, 
	(
	param0, 
	param1
	);
	ld.param.b32 	%r47, [retval0];
	} // callseq 6
	ld.global.u32 	%r49, [%rd16+-4];
	add.s32 	%r50, %r49, 1;
	st.global.u32 	[%rd16+-4], %r50;
	ld.global.u32 	%r51, [%rd1];
	mad.lo.s32 	%r52, %r51, %r49, %r51;
	st.local.v2.u32 	[%rd2], {%r51, %r50};
	st.local.u32 	[%rd2+8], %r52;
	{ // callseq 7, 0
	.param .b64 param0;
	st.param.b64 	[param0], %rd11;
	.param .b64 param1;
	st.param.b64 	[param1], %rd9;
	.param .b32 retval0;
	call.uni (retval0), 
	vprintf, 
	(
	param0, 
	param1
	);
	ld.param.b32 	%r53, [retval0];
	} // callseq 7
	ld.global.u32 	%r55, [%rd16+-4];
	add.s32 	%r56, %r55, 1;
	st.global.u32 	[%rd16+-4], %r56;
	ld.global.u32 	%r57, [%rd1];
	mad.lo.s32 	%r58, %r57, %r55, %r57;
	st.local.v2.u32 	[%rd2], {%r57, %r56};
	st.local.u32 	[%rd2+8], %r58;
	{ // callseq 8, 0
	.param .b64 param0;
	st.param.b64 	[param0], %rd11;
	.param .b64 param1;
	st.param.b64 	[param1], %rd9;
	.param .b32 retval0;
	call.uni (retval0), 
	vprintf, 
	(
	param0, 
	param1
	);
	ld.param.b32 	%r59, [retval0];
	} // callseq 8
	setp.eq.s32 	%p1, %r118, 8;
	@%p1 bra 	$L__BB0_3;
	mov.b32 	%r61, 0;
	st.global.u32 	[%rd16], %r61;
	ld.global.u32 	%r62, [%rd1];
	add.s32 	%r63, %r62, 1;
	st.global.u32 	[%rd1], %r63;
	ld.global.u32 	%r64, [%rd16];
	add.s32 	%r65, %r64, 1;
	st.global.u32 	[%rd16], %r65;
	ld.global.u32 	%r66, [%rd1];
	mad.lo.s32 	%r67, %r66, %r64, %r66;
	st.local.v2.u32 	[%rd2], {%r66, %r65};
	st.local.u32 	[%rd2+8], %r67;
	cvta.global.u64 	%rd14, %rd10;
	{ // callseq 9, 0
	.param .b64 param0;
	st.param.b64 	[param0], %rd14;
	.param .b64 param1;
	st.param.b64 	[param1], %rd9;
	.param .b32 retval0;
	call.uni (retval0), 
	vprintf, 
	(
	param0, 
	param1
	);
	ld.param.b32 	%r68, [retval0];
	} // callseq 9
	ld.global.u32 	%r70, [%rd16];
	add.s32 	%r71, %r70, 1;
	st.global.u32 	[%rd16], %r71;
	ld.global.u32 	%r72, [%rd1];
	mad.lo.s32 	%r73, %r72, %r70, %r72;
	st.local.v2.u32 	[%rd2], {%r72, %r71};
	st.local.u32 	[%rd2+8], %r73;
	{ // callseq 10, 0
	.param .b64 param0;
	st.param.b64 	[param0], %rd14;
	.param .b64 param1;
	st.param.b64 	[param1], %rd9;
	.param .b32 retval0;
	call.uni (retval0), 
	vprintf, 
	(
	param0, 
	param1
	);
	ld.param.b32 	%r74, [retval0];
	} // callseq 10
	ld.global.u32 	%r76, [%rd16];
	add.s32 	%r77, %r76, 1;
	st.global.u32 	[%rd16], %r77;
	ld.global.u32 	%r78, [%rd1];
	mad.lo.s32 	%r79, %r78, %r76, %r78;
	st.local.v2.u32 	[%rd2], {%r78, %r77};
	st.local.u32 	[%rd2+8], %r79;
	{ // callseq 11, 0
	.param .b64 param0;
	st.param.b64 	[param0], %rd14;
	.param .b64 param1;
	st.param.b64 	[param1], %rd9;
	.param .b32 retval0;
	call.uni (retval0), 
	vprintf, 
	(
	param0, 
	param1
	);
	ld.param.b32 	%r80, [retval0];
	} // callseq 11
	ld.global.u32 	%r82, [%rd16];
	add.s32 	%r83, %r82, 1;
	st.global.u32 	[%rd16], %r83;
	ld.global.u32 	%r84, [%rd1];
	mad.lo.s32 	%r85, %r84, %r82, %r84;
	st.local.v2.u32 	[%rd2], {%r84, %r83};
	st.local.u32 	[%rd2+8], %r85;
	{ // callseq 12, 0
	.param .b64 param0;
	st.param.b64 	[param0], %rd14;
	.param .b64 param1;
	st.param.b64 	[param1], %rd9;
	.param .b32 retval0;
	call.uni (retval0), 
	vprintf, 
	(
	param0, 
	param1
	);
	ld.param.b32 	%r86, [retval0];
	} // callseq 12
	ld.global.u32 	%r88, [%rd16];
	add.s32 	%r89, %r88, 1;
	st.global.u32 	[%rd16], %r89;
	ld.global.u32 	%r90, [%rd1];
	mad.lo.s32 	%r91, %r90, %r88, %r90;
	st.local.v2.u32 	[%rd2], {%r90, %r89};
	st.local.u32 	[%rd2+8], %r91;
	{ // callseq 13, 0
	.param .b64 param0;
	st.param.b64 	[param0], %rd14;
	.param .b64 param1;
	st.param.b64 	[param1], %rd9;
	.param .b32 retval0;
	call.uni (retval0), 
	vprintf, 
	(
	param0, 
	param1
	);
	ld.param.b32 	%r92, [retval0];
	} // callseq 13
	ld.global.u32 	%r94, [%rd16];
	add.s32 	%r95, %r94, 1;
	st.global.u32 	[%rd16], %r95;
	ld.global.u32 	%r96, [%rd1];
	mad.lo.s32 	%r97, %r96, %r94, %r96;
	st.local.v2.u32 	[%rd2], {%r96, %r95};
	st.local.u32 	[%rd2+8], %r97;
	{ // callseq 14, 0
	.param .b64 param0;
	st.param.b64 	[param0], %rd14;
	.param .b64 param1;
	st.param.b64 	[param1], %rd9;
	.param .b32 retval0;
	call.uni (retval0), 
	vprintf, 
	(
	param0, 
	param1
	);
	ld.param.b32 	%r98, [retval0];
	} // callseq 14
	ld.global.u32 	%r100, [%rd16];
	add.s32 	%r101, %r100, 1;
	st.global.u32 	[%rd16], %r101;
	ld.global.u32 	%r102, [%rd1];
	mad.lo.s32 	%r103, %r102, %r100, %r102;
	st.local.v2.u32 	[%rd2], {%r102, %r101};
	st.local.u32 	[%rd2+8], %r103;
	{ // callseq 15, 0
	.param .b64 param0;
	st.param.b64 	[param0], %rd14;
	.param .b64 param1;
	st.param.b64 	[param1], %rd9;
	.param .b32 retval0;
	call.uni (retval0), 
	vprintf, 
	(
	param0, 
	param1
	);
	ld.param.b32 	%r104, [retval0];
	} // callseq 15
	ld.global.u32 	%r106, [%rd16];
	add.s32 	%r107, %r106, 1;
	st.global.u32 	[%rd16], %r107;
	ld.global.u32 	%r108, [%rd1];
	mad.lo.s32 	%r109, %r108, %r106, %r108;
	st.local.v2.u32 	[%rd2], {%r108, %r107};
	st.local.u32 	[%rd2+8], %r109;
	{ // callseq 16, 0
	.param .b64 param0;
	st.param.b64 	[param0], %rd14;
	.param .b64 param1;
	st.param.b64 	[param1], %rd9;
	.param .b32 retval0;
	call.uni (retval0), 
	vprintf, 
	(
	param0, 
	param1
	);
	ld.param.b32 	%r110, [retval0];
	} // callseq 16
	ld.global.u32 	%r112, [%rd16];
	add.s32 	%r113, %r112, 1;
	st.global.u32 	[%rd16], %r113;
	ld.global.u32 	%r114, [%rd1];
	mad.lo.s32 	%r115, %r114, %r112, %r114;
	st.local.v2.u32 	[%rd2], {%r114, %r113};
	st.local.u32 	[%rd2+8], %r115;
	{ // callseq 17, 0
	.param .b64 param0;
	st.param.b64 	[param0], %rd14;
	.param .b64 param1;
	st.param.b64 	[param1], %rd9;
	.param .b32 retval0;
	call.uni (retval0), 
	vprintf, 
	(
	param0, 
	param1
	);
	ld.param.b32 	%r116, [retval0];
	} // callseq 17
	add.s32 	%r118, %r118, 2;
	add.s64 	%rd16, %rd16, 8;
	bra.uni 	$L__BB0_1;
$L__BB0_3:
	ret;

}


// ===== COMPILED SASS (sm_100) =====

	.target	sm_100

	.elftype	@"ET_EXEC"


//--------------------- .note.nv.tkinfo           --------------------------
	.section	.note.nv.tkinfo,"",@"SHT_NOTE"
	.sectionflags	@"SHF_NOTE_NV_TKINFO"
	.tkinfo
        /*0018*/ 	.word	0x00000002
        /*0030*/ 	.string	""
        /*0030*/ 	.string	"ptxas"
        /*0030*/ 	.string	"Cuda compilation tools, release 13.0, V13.0.88"
        /*0030*/ 	.string	"Build cuda_13.0.r13.0/compiler.36424714_0"
        /*0030*/ 	.string	"-arch sm_100 -m 64 "



//--------------------- .note.nv.cuinfo           --------------------------
	.section	.note.nv.cuinfo,"",@"SHT_NOTE"
	.sectionflags	@"SHF_NOTE_NV_CUINFO"
        /*0018*/ 	.short	0x0002
        /*001a*/ 	.short	0x0064
        /*001c*/ 	.short	0x0082
	.zero		2


//--------------------- .nv.info                  --------------------------
	.section	.nv.info,"",@"SHT_CUDA_INFO"
	.align	4


	//----- nvinfo : EIATTR_REGCOUNT
	.align		4
        /*0000*/ 	.byte	0x04, 0x2f
        /*0002*/ 	.short	(.L_2 - .L_1)
	.align		4
.L_1:
        /*0004*/ 	.word	index@(_Z6kernelPiS_)
        /*0008*/ 	.word	0x00000019


	//----- nvinfo : EIATTR_FRAME_SIZE
	.align		4
.L_2:
        /*000c*/ 	.byte	0x04, 0x11
        /*000e*/ 	.short	(.L_4 - .L_3)
	.align		4
.L_3:
        /*0010*/ 	.word	index@(_Z6kernelPiS_)
        /*0014*/ 	.word	0x00000010


	//----- nvinfo : EIATTR_MIN_STACK_SIZE
	.align		4
.L_4:
        /*0018*/ 	.byte	0x04, 0x12
        /*001a*/ 	.short	(.L_6 - .L_5)
	.align		4
.L_5:
        /*001c*/ 	.word	index@(_Z6kernelPiS_)
        /*0020*/ 	.word	0x00000010
.L_6:


//--------------------- .nv.compat                --------------------------
	.section	.nv.compat,"",@"SHT_CUDA_COMPAT_INFO"
	.align	4
        /*0000*/ 	.byte	0x02, 0x09, 0x00, 0x00, 0x02, 0x02, 0x01, 0x00, 0x02, 0x05, 0x05, 0x00, 0x03, 0x07, 0x01, 0x01
        /*0010*/ 	.byte	0x02, 0x03, 0x00, 0x00, 0x02, 0x06, 0x01, 0x00, 0x04, 0x0b, 0x08, 0x00, 0x09, 0x00, 0x00, 0x00
        /*0020*/ 	.byte	0x00, 0x00, 0x00, 0x00


//--------------------- .nv.info._Z6kernelPiS_    --------------------------
	.section	.nv.info._Z6kernelPiS_,"",@"SHT_CUDA_INFO"
	.sectionflags	@""
	.align	4


	//----- nvinfo : EIATTR_CUDA_API_VERSION
	.align		4
        /*0000*/ 	.byte	0x04, 0x37
        /*0002*/ 	.short	(.L_8 - .L_7)
.L_7:
        /*0004*/ 	.word	0x00000082


	//----- nvinfo : EIATTR_KPARAM_INFO
	.align		4
.L_8:
        /*0008*/ 	.byte	0x04, 0x17
        /*000a*/ 	.short	(.L_10 - .L_9)
.L_9:
        /*000c*/ 	.word	0x00000000
        /*0010*/ 	.short	0x0001
        /*0012*/ 	.short	0x0008
        /*0014*/ 	.byte	0x00, 0xf5, 0x21, 0x00


	//----- nvinfo : EIATTR_KPARAM_INFO
	.align		4
.L_10:
        /*0018*/ 	.byte	0x04, 0x17
        /*001a*/ 	.short	(.L_12 - .L_11)
.L_11:
        /*001c*/ 	.word	0x00000000
        /*0020*/ 	.short	0x0000
        /*0022*/ 	.short	0x0000
        /*0024*/ 	.byte	0x00, 0xf5, 0x21, 0x00


	//----- nvinfo : EIATTR_SPARSE_MMA_MASK
	.align		4
.L_12:
        /*0028*/ 	.byte	0x03, 0x50
        /*002a*/ 	.short	0x0000


	//----- nvinfo : EIATTR_MAXREG_COUNT
	.align		4
        /*002c*/ 	.byte	0x03, 0x1b
        /*002e*/ 	.short	0x00ff


	//----- nvinfo : EIATTR_EXTERNS
	.align		4
        /*0030*/ 	.byte	0x04, 0x0f
        /*0032*/ 	.short	(.L_14 - .L_13)


	//   ....[0]....
	.align		4
.L_13:
        /*0034*/ 	.word	index@(vprintf)


	//----- nvinfo : EIATTR_MERCURY_ISA_VERSION
	.align		4
.L_14:
        /*0038*/ 	.byte	0x03, 0x5f
        /*003a*/ 	.short	0x0101


	//----- nvinfo : EIATTR_VRC_CTA_INIT_COUNT
	.align		4
        /*003c*/ 	.byte	0x02, 0x4a
	.zero		1
	.zero		1


	//----- nvinfo : EIATTR_SYSCALL_OFFSETS
	.align		4
        /*0040*/ 	.byte	0x04, 0x46
        /*0042*/ 	.short	(.L_16 - .L_15)


	//   ....[0]....
.L_15:
        /*0044*/ 	.word	0x00000210


	//   ....[1]....
        /*0048*/ 	.word	0x00000310


	//   ....[2]....
        /*004c*/ 	.word	0x00000410


	//   ....[3]....
        /*0050*/ 	.word	0x00000510


	//   ....[4]....
        /*0054*/ 	.word	0x00000610


	//   ....[5]....
        /*0058*/ 	.word	0x00000710


	//   ....[6]....
        /*005c*/ 	.word	0x00000810


	//   ....[7]....
        /*0060*/ 	.word	0x00000910


	//   ....[8]....
        /*0064*/ 	.word	0x00000a10


	//   ....[9]....
        /*0068*/ 	.word	0x00000b70


	//   ....[10]....
        /*006c*/ 	.word	0x00000c70


	//   ....[11]....
        /*0070*/ 	.word	0x00000d70


	//   ....[12]....
        /*0074*/ 	.word	0x00000e70


	//   ....[13]....
        /*0078*/ 	.word	0x00000f70


	//   ....[14]....
        /*007c*/ 	.word	0x00001070


	//   ....[15]....
        /*0080*/ 	.word	0x00001170


	//   ....[16]....
        /*0084*/ 	.word	0x00001270


	//   ....[17]....
        /*0088*/ 	.word	0x00001370


	//----- nvinfo : EIATTR_EXIT_INSTR_OFFSETS
	.align		4
.L_16:
        /*008c*/ 	.byte	0x04, 0x1c
        /*008e*/ 	.short	(.L_18 - .L_17)


	//   ....[0]....
.L_17:
        /*0090*/ 	.word	0x00000a30


	//----- nvinfo : EIATTR_CRS_STACK_SIZE
	.align		4
.L_18:
        /*0094*/ 	.byte	0x04, 0x1e
        /*0096*/ 	.short	(.L_20 - .L_19)
.L_19:
        /*0098*/ 	.word	0x00000000


	//----- nvinfo : EIATTR_CBANK_PARAM_SIZE
	.align		4
.L_20:
        /*009c*/ 	.byte	0x03, 0x19
        /*009e*/ 	.short	0x0010


	//----- nvinfo : EIATTR_PARAM_CBANK
	.align		4
        /*00a0*/ 	.byte	0x04, 0x0a
        /*00a2*/ 	.short	(.L_22 - .L_21)
	.align		4
.L_21:
        /*00a4*/ 	.word	index@(.nv.constant0._Z6kernelPiS_)
        /*00a8*/ 	.short	0x0380
        /*00aa*/ 	.short	0x0010


	//----- nvinfo : EIATTR_SW_WAR
	.align		4
.L_22:
        /*00ac*/ 	.byte	0x04, 0x36
        /*00ae*/ 	.short	(.L_24 - .L_23)
.L_23:
        /*00b0*/ 	.word	0x00000008
.L_24:


//--------------------- .nv.callgraph             --------------------------
	.section	.nv.callgraph,"",@"SHT_CUDA_CALLGRAPH"
	.align	4
	.sectionentsize	8
	.align		4
        /*0000*/ 	.word	0x00000000
	.align		4
        /*0004*/ 	.word	0xffffffff
	.align		4
        /*0008*/ 	.word	index@(_Z6kernelPiS_)
	.align		4
        /*000c*/ 	.word	index@(vprintf)
	.align		4
        /*0010*/ 	.word	0x00000000
	.align		4
        /*0014*/ 	.word	0xfffffffe
	.align		4
        /*0018*/ 	.word	0x00000000
	.align		4
        /*001c*/ 	.word	0xfffffffd
	.align		4
        /*0020*/ 	.word	0x00000000
	.align		4
        /*0024*/ 	.word	0xfffffffc


//--------------------- .nv.constant4             --------------------------
	.section	.nv.constant4,"a",@progbits
	.align	8
	.align		8
.nv.constant4:
        /*0000*/ 	.dword	vprintf
	.align		8
        /*0008*/ 	.dword	$str


//--------------------- .text._Z6kernelPiS_       --------------------------
	.section	.text._Z6kernelPiS_,"ax",@progbits
	.align	128
        .global         _Z6kernelPiS_
        .type           _Z6kernelPiS_,@function
        .size           _Z6kernelPiS_,(.L_x_20 - _Z6kernelPiS_)
        .other          _Z6kernelPiS_,@"STO_CUDA_ENTRY STV_DEFAULT"
_Z6kernelPiS_:
.text._Z6kernelPiS_:
[----:B------:R-:W0:Y:S01]  /*0000*/  LDC R1, c[0x0][0x37c] ;  /* 0x0000df00ff017b82 */ /* 0x000e220000000800 */
[----:B------:R-:W1:Y:S01]  /*0010*/  LDCU.64 UR4, c[0x0][0x388] ;  /* 0x00007100ff0477ac */ /* 0x000e620008000a00 */
[----:B0-----:R-:W-:Y:S02]  /*0020*/  VIADD R1, R1, 0xfffffff0 ;  /* 0xfffffff001017836 */ /* 0x001fe40000000000 */
[----:B------:R-:W-:Y:S01]  /*0030*/  IMAD.MOV.U32 R22, RZ, RZ, RZ ;  /* 0x000000ffff167224 */ /* 0x000fe200078e00ff */
[----:B------:R-:W0:Y:S01]  /*0040*/  LDCU UR6, c[0x0][0x2f8] ;  /* 0x00005f00ff0677ac */ /* 0x000e220008000800 */
[----:B------:R-:W2:Y:S01]  /*0050*/  LDCU UR7, c[0x0][0x2fc] ;  /* 0x00005f80ff0777ac */ /* 0x000ea20008000800 */
[----:B------:R-:W3:Y:S01]  /*0060*/  LDCU.64 UR36, c[0x0][0x358] ;  /* 0x00006b00ff2477ac */ /* 0x000ee20008000a00 */
[----:B-1----:R-:W-:-:S04]  /*0070*/  UIADD3 UR4, UP0, UPT, UR4, 0x4, URZ ;  /* 0x0000000404047890 */ /* 0x002fc8000ff1e0ff */
[----:B------:R-:W-:Y:S01]  /*0080*/  UIADD3.X UR5, UPT, UPT, URZ, UR5, URZ, UP0, !UPT ;  /* 0x00000005ff057290 */ /* 0x000fe200087fe4ff */
[----:B0-----:R-:W-:Y:S01]  /*0090*/  IADD3 R18, P0, PT, R1, UR6, RZ ;  /* 0x0000000601127c10 */ /* 0x001fe2000ff1e0ff */
[----:B------:R-:W-:-:S03]  /*00a0*/  IMAD.U32 R16, RZ, RZ, UR4 ;  /* 0x00000004ff107e24 */ /* 0x000fc6000f8e00ff */
[----:B--2---:R-:W-:Y:S02]  /*00b0*/  IADD3.X R2, PT, PT, RZ, UR7, RZ, P0, !PT ;  /* 0x00000007ff027c10 */ /* 0x004fe400087fe4ff */
[----:B---3--:R-:W-:-:S07]  /*00c0*/  MOV R17, UR5 ;  /* 0x0000000500117c02 */ /* 0x008fce0008000f00 */
.L_x_18:
[----:B------:R-:W0:Y:S01]  /*00d0*/  LDC.64 R8, c[0x0][0x380] ;  /* 0x0000e000ff087b82 */ /* 0x000e220000000a00 */
[----:B------:R1:W-:Y:S01]  /*00e0*/  STG.E desc[UR36][R16.64+-0x4], RZ ;  /* 0xfffffcff10007986 */ /* 0x0003e2000c101924 */
[----:B------:R-:W-:Y:S01]  /*00f0*/  MOV R19, 0x0 ;  /* 0x0000000000137802 */ /* 0x000fe20000000f00 */
[----:B------:R-:W2:Y:S02]  /*0100*/  LDCU.64 UR4, c[0x4][0x8] ;  /* 0x01000100ff0477ac */ /* 0x000ea40008000a00 */
[----:B0-----:R-:W3:Y:S02]  /*0110*/  LDG.E R0, desc[UR36][R8.64] ;  /* 0x0000002408007981 */ /* 0x001ee4000c1e1900 */
[----:B---3--:R-:W-:-:S05]  /*0120*/  VIADD R3, R0, 0x1 ;  /* 0x0000000100037836 */ /* 0x008fca0000000000 */
[----:B------:R1:W-:Y:S04]  /*0130*/  STG.E desc[UR36][R8.64], R3 ;  /* 0x0000000308007986 */ /* 0x0003e8000c101924 */
[----:B------:R-:W3:Y:S02]  /*0140*/  LDG.E R5, desc[UR36][R16.64+-0x4] ;  /* 0xfffffc2410057981 */ /* 0x000ee4000c1e1900 */
[----:B---3--:R-:W-:-:S05]  /*0150*/  IADD3 R11, PT, PT, R5, 0x1, RZ ;  /* 0x00000001050b7810 */ /* 0x008fca0007ffe0ff */
[----:B------:R1:W-:Y:S04]  /*0160*/  STG.E desc[UR36][R16.64+-0x4], R11 ;  /* 0xfffffc0b10007986 */ /* 0x0003e8000c101924 */
[----:B------:R-:W3:Y:S01]  /*0170*/  LDG.E R10, desc[UR36][R8.64] ;  /* 0x00000024080a7981 */ /* 0x000ee2000c1e1900 */
[----:B------:R1:W0:Y:S01]  /*0180*/  LDC.64 R12, c[0x4][R19] ;  /* 0x01000000130c7b82 */ /* 0x0002220000000a00 */
[----:B--2---:R-:W-:Y:S01]  /*0190*/  IMAD.U32 R4, RZ, RZ, UR4 ;  /* 0x00000004ff047e24 */ /* 0x004fe2000f8e00ff */
[----:B------:R-:W-:Y:S01]  /*01a0*/  MOV R7, R2 ;  /* 0x0000000200077202 */ /* 0x000fe20000000f00 */
[----:B------:R-:W-:Y:S02]  /*01b0*/  IMAD.MOV.U32 R6, RZ, RZ, R18 ;  /* 0x000000ffff067224 */ /* 0x000fe400078e0012 */
[----:B---3--:R-:W-:Y:S01]  /*01c0*/  IMAD R0, R5, R10, R10 ;  /* 0x0000000a05007224 */ /* 0x008fe200078e020a */
[----:B------:R1:W-:Y:S01]  /*01d0*/  STL.64 [R1], R10 ;  /* 0x0000000a01007387 */ /* 0x0003e20000100a00 */
[----:B------:R-:W-:-:S03]  /*01e0*/  MOV R5, UR5 ;  /* 0x0000000500057c02 */ /* 0x000fc60008000f00 */
[----:B0-----:R1:W-:Y:S04]  /*01f0*/  STL [R1+0x8], R0 ;  /* 0x0000080001007387 */ /* 0x0013e80000100800 */
[----:B------:R-:W-:-:S07]  /*0200*/  LEPC R20, `(.L_x_0) ;  /* 0x000000001014794e */ /* 0x000fce0000000000 */
[----:B-1----:R-:W-:Y:S05]  /*0210*/  CALL.ABS.NOINC R12 ;  /* 0x000000000c007343 */ /* 0x002fea0003c00000 */
.L_x_0:
[----:B------:R-:W2:Y:S01]  /*0220*/  LDG.E R3, desc[UR36][R16.64+-0x4] ;  /* 0xfffffc2410037981 */ /* 0x000ea2000c1e1900 */
[----:B------:R-:W0:Y:S01]  /*0230*/  LDC.64 R10, c[0x0][0x380] ;  /* 0x0000e000ff0a7b82 */ /* 0x000e220000000a00 */
[----:B------:R-:W1:Y:S01]  /*0240*/  LDCU.64 UR4, c[0x4][0x8] ;  /* 0x01000100ff0477ac */ /* 0x000e620008000a00 */
[----:B--2---:R-:W-:-:S05]  /*0250*/  VIADD R9, R3, 0x1 ;  /* 0x0000000103097836 */ /* 0x004fca0000000000 */
[----:B------:R2:W-:Y:S04]  /*0260*/  STG.E desc[UR36][R16.64+-0x4], R9 ;  /* 0xfffffc0910007986 */ /* 0x0005e8000c101924 */
[----:B0-----:R-:W3:Y:S01]  /*0270*/  LDG.E R8, desc[UR36][R10.64] ;  /* 0x000000240a087981 */ /* 0x001ee2000c1e1900 */
[----:B------:R2:W0:Y:S01]  /*0280*/  LDC.64 R12, c[0x4][R19] ;  /* 0x01000000130c7b82 */ /* 0x0004220000000a00 */
[----:B-1----:R-:W-:Y:S01]  /*0290*/  MOV R4, UR4 ;  /* 0x0000000400047c02 */ /* 0x002fe20008000f00 */
[----:B------:R-:W-:Y:S01]  /*02a0*/  IMAD.U32 R5, RZ, RZ, UR5 ;  /* 0x00000005ff057e24 */ /* 0x000fe2000f8e00ff */
[----:B------:R-:W-:Y:S01]  /*02b0*/  MOV R6, R18 ;  /* 0x0000001200067202 */ /* 0x000fe20000000f00 */
[----:B------:R-:W-:Y:S02]  /*02c0*/  IMAD.MOV.U32 R7, RZ, RZ, R2 ;  /* 0x000000ffff077224 */ /* 0x000fe400078e0002 */
[----:B---3--:R-:W-:Y:S01]  /*02d0*/  IMAD R0, R3, R8, R8 ;  /* 0x0000000803007224 */ /* 0x008fe200078e0208 */
[----:B------:R2:W-:Y:S04]  /*02e0*/  STL.64 [R1], R8 ;  /* 0x0000000801007387 */ /* 0x0005e80000100a00 */
[----:B0-----:R2:W-:Y:S02]  /*02f0*/  STL [R1+0x8], R0 ;  /* 0x0000080001007387 */ /* 0x0015e40000100800 */
[----:B------:R-:W-:-:S07]  /*0300*/  LEPC R20, `(.L_x_1) ;  /* 0x000000001014794e */ /* 0x000fce0000000000 */
[----:B--2---:R-:W-:Y:S05]  /*0310*/  CALL.ABS.NOINC R12 ;  /* 0x000000000c007343 */ /* 0x004fea0003c00000 */
.L_x_1:
[----:B------:R-:W2:Y:S01]  /*0320*/  LDG.E R3, desc[UR36][R16.64+-0x4] ;  /* 0xfffffc2410037981 */ /* 0x000ea2000c1e1900 */
[----:B------:R-:W0:Y:S01]  /*0330*/  LDC.64 R10, c[0x0][0x380] ;  /* 0x0000e000ff0a7b82 */ /* 0x000e220000000a00 */
[----:B------:R-:W1:Y:S01]  /*0340*/  LDCU.64 UR4, c[0x4][0x8] ;  /* 0x01000100ff0477ac */ /* 0x000e620008000a00 */
[----:B--2---:R-:W-:-:S05]  /*0350*/  IADD3 R9, PT, PT, R3, 0x1, RZ ;  /* 0x0000000103097810 */ /* 0x004fca0007ffe0ff */
[----:B------:R2:W-:Y:S04]  /*0360*/  STG.E desc[UR36][R16.64+-0x4], R9 ;  /* 0xfffffc0910007986 */ /* 0x0005e8000c101924 */
[----:B0-----:R-:W3:Y:S01]  /*0370*/  LDG.E R8, desc[UR36][R10.64] ;  /* 0x000000240a087981 */ /* 0x001ee2000c1e1900 */
[----:B------:R2:W0:Y:S01]  /*0380*/  LDC.64 R12, c[0x4][R19] ;  /* 0x01000000130c7b82 */ /* 0x0004220000000a00 */
[----:B-1----:R-:W-:Y:S01]  /*0390*/  IMAD.U32 R4, RZ, RZ, UR4 ;  /* 0x00000004ff047e24 */ /* 0x002fe2000f8e00ff */
[----:B------:R-:W-:Y:S01]  /*03a0*/  MOV R5, UR5 ;  /* 0x0000000500057c02 */ /* 0x000fe20008000f00 */
[----:B------:R-:W-:Y:S01]  /*03b0*/  IMAD.MOV.U32 R6, RZ, RZ, R18 ;  /* 0x000000ffff067224 */ /* 0x000fe200078e0012 */
[----:B------:R-:W-:Y:S01]  /*03c0*/  MOV R7, R2 ;  /* 0x0000000200077202 */ /* 0x000fe20000000f00 */
[----:B---3--:R-:W-:Y:S01]  /*03d0*/  IMAD R0, R3, R8, R8 ;  /* 0x0000000803007224 */ /* 0x008fe200078e0208 */
[----:B------:R2:W-:Y:S04]  /*03e0*/  STL.64 [R1], R8 ;  /* 0x0000000801007387 */ /* 0x0005e80000100a00 */
[----:B0-----:R2:W-:Y:S02]  /*03f0*/  STL [R1+0x8], R0 ;  /* 0x0000080001007387 */ /* 0x0015e40000100800 */
[----:B------:R-:W-:-:S07]  /*0400*/  LEPC R20, `(.L_x_2) ;  /* 0x000000001014794e */ /* 0x000fce0000000000 */
[----:B--2---:R-:W-:Y:S05]  /*0410*/  CALL.ABS.NOINC R12 ;  /* 0x000000000c007343 */ /* 0x004fea0003c00000 */
.L_x_2:
        /* <DEDUP_REMOVED lines=16> */
.L_x_3:
        /* <DEDUP_REMOVED lines=16> */
.L_x_4:
        /* <DEDUP_REMOVED lines=16> */
.L_x_5:
        /* <DEDUP_REMOVED lines=16> */
.L_x_6:
        /* <DEDUP_REMOVED lines=16> */
.L_x_7:
        /* <DEDUP_REMOVED lines=16> */
.L_x_8:
[----:B------:R-:W-:-:S13]  /*0a20*/  ISETP.NE.AND P0, PT, R22, 0x8, PT ;  /* 0x000000081600780c */ /* 0x000fda0003f05270 */
[----:B------:R-:W-:Y:S05]  /*0a30*/  @!P0 EXIT ;  /* 0x000000000000894d */ /* 0x000fea0003800000 */
[----:B------:R-:W0:Y:S01]  /*0a40*/  LDC.64 R12, c[0x0][0x380] ;  /* 0x0000e000ff0c7b82 */ /* 0x000e220000000a00 */
[----:B------:R1:W-:Y:S01]  /*0a50*/  STG.E desc[UR36][R16.64], RZ ;  /* 0x000000ff10007986 */ /* 0x0003e2000c101924 */
[----:B------:R-:W2:Y:S03]  /*0a60*/  LDCU.64 UR4, c[0x4][0x8] ;  /* 0x01000100ff0477ac */ /* 0x000ea60008000a00 */
        /* <DEDUP_REMOVED lines=9> */
[----:B------:R-:W-:Y:S01]  /*0b00*/  MOV R5, UR5 ;  /* 0x0000000500057c02 */ /* 0x000fe20008000f00 */
[----:B------:R-:W-:Y:S01]  /*0b10*/  IMAD.MOV.U32 R6, RZ, RZ, R18 ;  /* 0x000000ffff067224 */ /* 0x000fe200078e0012 */
[----:B------:R-:W-:Y:S01]  /*0b20*/  MOV R7, R2 ;  /* 0x0000000200077202 */ /* 0x000fe20000000f00 */
[----:B---3--:R-:W-:Y:S01]  /*0b30*/  IMAD R10, R3, R8, R8 ;  /* 0x00000008030a7224 */ /* 0x008fe200078e0208 */
[----:B------:R1:W-:Y:S04]  /*0b40*/  STL.64 [R1], R8 ;  /* 0x0000000801007387 */ /* 0x0003e80000100a00 */
[----:B0-----:R1:W-:Y:S02]  /*0b50*/  STL [R1+0x8], R10 ;  /* 0x0000080a01007387 */ /* 0x0013e40000100800 */
[----:B------:R-:W-:-:S07]  /*0b60*/  LEPC R20, `(.L_x_9) ;  /* 0x000000001014794e */ /* 0x000fce0000000000 */
[----:B-1----:R-:W-:Y:S05]  /*0b70*/  CALL.ABS.NOINC R14 ;  /* 0x000000000e007343 */ /* 0x002fea0003c00000 */
.L_x_9:
        /* <DEDUP_REMOVED lines=16> */
.L_x_10:
        /* <DEDUP_REMOVED lines=16> */
.L_x_11:
        /* <DEDUP_REMOVED lines=16> */
.L_x_12:
        /* <DEDUP_REMOVED lines=16> */
.L_x_13:
        /* <DEDUP_REMOVED lines=16> */
.L_x_14:
        /* <DEDUP_REMOVED lines=16> */
.L_x_15:
        /* <DEDUP_REMOVED lines=16> */
.L_x_16:
        /* <DEDUP_REMOVED lines=16> */
.L_x_17:
[----:B------:R-:W-:Y:S01]  /*1380*/  IADD3 R16, P0, PT, R16, 0x8, RZ ;  /* 0x0000000810107810 */ /* 0x000fe20007f1e0ff */
[----:B------:R-:W-:-:S03]  /*1390*/  VIADD R22, R22, 0x2 ;  /* 0x0000000216167836 */ /* 0x000fc60000000000 */
[----:B------:R-:W-:Y:S01]  /*13a0*/  IADD3.X R17, PT, PT, RZ, R17, RZ, P0, !PT ;  /* 0x00000011ff117210 */ /* 0x000fe200007fe4ff */
[----:B------:R-:W-:Y:S08]  /*13b0*/  BRA `(.L_x_18) ;  /* 0xffffffec00447947 */ /* 0x000ff0000383ffff */
.L_x_19:
[----:B------:R-:W-:-:S00]  /*13c0*/  BRA `(.L_x_19) ;  /* 0xfffffffc00fc7947 */ /* 0x000fc0000383ffff */
[----:B------:R-:W-:-:S00]  /*13d0*/  NOP ;  /* 0x0000000000007918 */ /* 0x000fc00000000000 */
        /* <DEDUP_REMOVED lines=10> */
.L_x_20:


//--------------------- .nv.global.init           --------------------------
	.section	.nv.global.init,"aw",@progbits
.nv.global.init:
	.type		$str,@object
	.size		$str,(.L_0 - $str)
$str:
        /*0000*/ 	.byte	0x25, 0x64, 0x78, 0x25, 0x64, 0x3d, 0x25, 0x64, 0x0a, 0x00
.L_0:


//--------------------- .nv.shared.reserved.0     --------------------------
	.section	.nv.shared.reserved.0,"aw",@nobits
	.weak		__nv_reservedSMEM_offset_0_alias
	.size		__nv_reservedSMEM_offset_0_alias, 0, 64
	.other		__nv_reservedSMEM_offset_0_alias,@"STO_CUDA_RESERVED_SHARED STV_DEFAULT"
__nv_reservedSMEM_offset_0_alias:
	.zero		0
	.zero		64


//--------------------- .nv.constant0._Z6kernelPiS_ --------------------------
	.section	.nv.constant0._Z6kernelPiS_,"a",@progbits
	.sectionflags	@""
	.align	4
.nv.constant0._Z6kernelPiS_:
	.zero		912


//--------------------- SYMBOLS --------------------------

	.type		.nv.reservedSmem.offset0,@object
	.size		.nv.reservedSmem.offset0,0x4
	.type		vprintf,@function
